//
// Generated by NVIDIA NVVM Compiler
//
// Compiler Build ID: CL-36424714
// Cuda compilation tools, release 13.0, V13.0.88
// Based on NVVM 20.0.0
//

.version 9.0
.target sm_100
.address_size 64

	// .globl	_Z9mul_naivePKfS0_Pfi

.visible .entry _Z9mul_naivePKfS0_Pfi(
	.param .u64 .ptr .align 1 _Z9mul_naivePKfS0_Pfi_param_0,
	.param .u64 .ptr .align 1 _Z9mul_naivePKfS0_Pfi_param_1,
	.param .u64 .ptr .align 1 _Z9mul_naivePKfS0_Pfi_param_2,
	.param .u32 _Z9mul_naivePKfS0_Pfi_param_3
)
{
	.reg .pred 	%p<10>;
	.reg .b32 	%r<40>;
	.reg .b32 	%f<67>;
	.reg .b64 	%rd<67>;

	ld.param.u64 	%rd14, [_Z9mul_naivePKfS0_Pfi_param_0];
	ld.param.u64 	%rd15, [_Z9mul_naivePKfS0_Pfi_param_1];
	ld.param.u32 	%r18, [_Z9mul_naivePKfS0_Pfi_param_3];
	cvta.to.global.u64 	%rd1, %rd15;
	cvta.to.global.u64 	%rd2, %rd14;
	mov.u32 	%r19, %ctaid.y;
	mov.u32 	%r20, %ntid.y;
	mov.u32 	%r21, %tid.y;
	mad.lo.s32 	%r1, %r19, %r20, %r21;
	mov.u32 	%r22, %ctaid.x;
	mov.u32 	%r23, %ntid.x;
	mov.u32 	%r24, %tid.x;
	mad.lo.s32 	%r2, %r22, %r23, %r24;
	max.s32 	%r25, %r1, %r2;
	setp.ge.s32 	%p1, %r25, %r18;
	@%p1 bra 	$L__BB0_13;
	mul.lo.s32 	%r3, %r18, %r1;
	and.b32  	%r4, %r18, 7;
	setp.lt.u32 	%p2, %r18, 8;
	mov.f32 	%f66, 0f00000000;
	mov.b32 	%r38, 0;
	@%p2 bra 	$L__BB0_4;
	and.b32  	%r38, %r18, 2147483640;
	neg.s32 	%r36, %r38;
	mul.wide.s32 	%rd16, %r18, 4;
	add.s64 	%rd3, %rd1, %rd16;
	shl.b32 	%r7, %r18, 3;
	mul.wide.s32 	%rd17, %r18, 8;
	add.s64 	%rd4, %rd1, %rd17;
	mul.wide.s32 	%rd18, %r18, 12;
	add.s64 	%rd5, %rd1, %rd18;
	mul.wide.s32 	%rd19, %r18, 16;
	add.s64 	%rd6, %rd1, %rd19;
	mul.wide.s32 	%rd20, %r18, 20;
	add.s64 	%rd7, %rd1, %rd20;
	mul.wide.s32 	%rd21, %r18, 24;
	add.s64 	%rd8, %rd1, %rd21;
	mul.wide.s32 	%rd22, %r18, 28;
	add.s64 	%rd9, %rd1, %rd22;
	mul.wide.u32 	%rd23, %r3, 4;
	add.s64 	%rd24, %rd23, %rd2;
	add.s64 	%rd66, %rd24, 16;
	mov.f32 	%f66, 0f00000000;
	mov.u32 	%r35, %r2;
$L__BB0_3:
	.pragma "nounroll";
	mul.wide.s32 	%rd25, %r35, 4;
	add.s64 	%rd26, %rd3, %rd25;
	add.s64 	%rd27, %rd4, %rd25;
	add.s64 	%rd28, %rd5, %rd25;
	add.s64 	%rd29, %rd6, %rd25;
	add.s64 	%rd30, %rd7, %rd25;
	add.s64 	%rd31, %rd8, %rd25;
	add.s64 	%rd32, %rd9, %rd25;
	add.s64 	%rd33, %rd1, %rd25;
	ld.global.f32 	%f16, [%rd66+-16];
	ld.global.f32 	%f17, [%rd33];
	fma.rn.f32 	%f18, %f16, %f17, %f66;
	ld.global.f32 	%f19, [%rd66+-12];
	ld.global.f32 	%f20, [%rd26];
	fma.rn.f32 	%f21, %f19, %f20, %f18;
	ld.global.f32 	%f22, [%rd66+-8];
	ld.global.f32 	%f23, [%rd27];
	fma.rn.f32 	%f24, %f22, %f23, %f21;
	ld.global.f32 	%f25, [%rd66+-4];
	ld.global.f32 	%f26, [%rd28];
	fma.rn.f32 	%f27, %f25, %f26, %f24;
	ld.global.f32 	%f28, [%rd66];
	ld.global.f32 	%f29, [%rd29];
	fma.rn.f32 	%f30, %f28, %f29, %f27;
	ld.global.f32 	%f31, [%rd66+4];
	ld.global.f32 	%f32, [%rd30];
	fma.rn.f32 	%f33, %f31, %f32, %f30;
	ld.global.f32 	%f34, [%rd66+8];
	ld.global.f32 	%f35, [%rd31];
	fma.rn.f32 	%f36, %f34, %f35, %f33;
	ld.global.f32 	%f37, [%rd66+12];
	ld.global.f32 	%f38, [%rd32];
	fma.rn.f32 	%f66, %f37, %f38, %f36;
	add.s32 	%r36, %r36, 8;
	add.s32 	%r35, %r35, %r7;
	add.s64 	%rd66, %rd66, 32;
	setp.ne.s32 	%p3, %r36, 0;
	@%p3 bra 	$L__BB0_3;
$L__BB0_4:
	setp.eq.s32 	%p4, %r4, 0;
	@%p4 bra 	$L__BB0_12;
	and.b32  	%r13, %r18, 3;
	setp.lt.u32 	%p5, %r4, 4;
	@%p5 bra 	$L__BB0_7;
	add.s32 	%r27, %r38, %r3;
	mul.wide.u32 	%rd34, %r27, 4;
	add.s64 	%rd35, %rd2, %rd34;
	ld.global.f32 	%f40, [%rd35];
	mad.lo.s32 	%r28, %r38, %r18, %r2;
	mul.wide.s32 	%rd36, %r28, 4;
	add.s64 	%rd37, %rd1, %rd36;
	ld.global.f32 	%f41, [%rd37];
	fma.rn.f32 	%f42, %f40, %f41, %f66;
	cvt.u64.u32 	%rd38, %r3;
	cvt.u64.u32 	%rd39, %r38;
	add.s64 	%rd40, %rd39, %rd38;
	shl.b64 	%rd41, %rd40, 2;
	add.s64 	%rd42, %rd2, %rd41;
	ld.global.f32 	%f43, [%rd42+4];
	mul.wide.s32 	%rd43, %r18, 4;
	add.s64 	%rd44, %rd37, %rd43;
	ld.global.f32 	%f44, [%rd44];
	fma.rn.f32 	%f45, %f43, %f44, %f42;
	ld.global.f32 	%f46, [%rd42+8];
	add.s64 	%rd45, %rd44, %rd43;
	ld.global.f32 	%f47, [%rd45];
	fma.rn.f32 	%f48, %f46, %f47, %f45;
	ld.global.f32 	%f49, [%rd42+12];
	add.s64 	%rd46, %rd45, %rd43;
	ld.global.f32 	%f50, [%rd46];
	fma.rn.f32 	%f66, %f49, %f50, %f48;
	add.s32 	%r38, %r38, 4;
$L__BB0_7:
	setp.eq.s32 	%p6, %r13, 0;
	@%p6 bra 	$L__BB0_12;
	setp.eq.s32 	%p7, %r13, 1;
	@%p7 bra 	$L__BB0_10;
	add.s32 	%r29, %r38, %r3;
	mul.wide.u32 	%rd47, %r29, 4;
	add.s64 	%rd48, %rd2, %rd47;
	ld.global.f32 	%f52, [%rd48];
	mad.lo.s32 	%r30, %r38, %r18, %r2;
	mul.wide.s32 	%rd49, %r30, 4;
	add.s64 	%rd50, %rd1, %rd49;
	ld.global.f32 	%f53, [%rd50];
	fma.rn.f32 	%f54, %f52, %f53, %f66;
	cvt.u64.u32 	%rd51, %r3;
	cvt.u64.u32 	%rd52, %r38;
	add.s64 	%rd53, %rd52, %rd51;
	shl.b64 	%rd54, %rd53, 2;
	add.s64 	%rd55, %rd2, %rd54;
	ld.global.f32 	%f55, [%rd55+4];
	mul.wide.s32 	%rd56, %r18, 4;
	add.s64 	%rd57, %rd50, %rd56;
	ld.global.f32 	%f56, [%rd57];
	fma.rn.f32 	%f66, %f55, %f56, %f54;
	add.s32 	%r38, %r38, 2;
$L__BB0_10:
	and.b32  	%r31, %r18, 1;
	setp.eq.b32 	%p8, %r31, 1;
	not.pred 	%p9, %p8;
	@%p9 bra 	$L__BB0_12;
	add.s32 	%r32, %r38, %r3;
	mul.wide.u32 	%rd58, %r32, 4;
	add.s64 	%rd59, %rd2, %rd58;
	ld.global.f32 	%f57, [%rd59];
	mad.lo.s32 	%r33, %r38, %r18, %r2;
	mul.wide.s32 	%rd60, %r33, 4;
	add.s64 	%rd61, %rd1, %rd60;
	ld.global.f32 	%f58, [%rd61];
	fma.rn.f32 	%f66, %f57, %f58, %f66;
$L__BB0_12:
	ld.param.u64 	%rd65, [_Z9mul_naivePKfS0_Pfi_param_2];
	add.s32 	%r34, %r3, %r2;
	cvta.to.global.u64 	%rd62, %rd65;
	mul.wide.s32 	%rd63, %r34, 4;
	add.s64 	%rd64, %rd62, %rd63;
	st.global.f32 	[%rd64], %f66;
$L__BB0_13:
	ret;

}


// ===== COMPILED SASS (sm_100) =====

	.target	sm_100

	.elftype	@"ET_EXEC"


//--------------------- .note.nv.tkinfo           --------------------------
	.section	.note.nv.tkinfo,"",@"SHT_NOTE"
	.sectionflags	@"SHF_NOTE_NV_TKINFO"
	.tkinfo
        /*0018*/ 	.word	0x00000002
        /*0030*/ 	.string	""
        /*0030*/ 	.string	"ptxas"
        /*0030*/ 	.string	"Cuda compilation tools, release 13.0, V13.0.88"
        /*0030*/ 	.string	"Build cuda_13.0.r13.0/compiler.36424714_0"
        /*0030*/ 	.string	"-arch sm_100 -m 64 "



//--------------------- .note.nv.cuinfo           --------------------------
	.section	.note.nv.cuinfo,"",@"SHT_NOTE"
	.sectionflags	@"SHF_NOTE_NV_CUINFO"
        /*0018*/ 	.short	0x0002
        /*001a*/ 	.short	0x0064
        /*001c*/ 	.short	0x0082
	.zero		2


//--------------------- .nv.info                  --------------------------
	.section	.nv.info,"",@"SHT_CUDA_INFO"
	.align	4


	//----- nvinfo : EIATTR_REGCOUNT
	.align		4
        /*0000*/ 	.byte	0x04, 0x2f
        /*0002*/ 	.short	(.L_1 - .L_0)
	.align		4
.L_0:
        /*0004*/ 	.word	index@(_Z9mul_naivePKfS0_Pfi)
        /*0008*/ 	.word	0x0000001e


	//----- nvinfo : EIATTR_FRAME_SIZE
	.align		4
.L_1:
        /*000c*/ 	.byte	0x04, 0x11
        /*000e*/ 	.short	(.L_3 - .L_2)
	.align		4
.L_2:
        /*0010*/ 	.word	index@(_Z9mul_naivePKfS0_Pfi)
        /*0014*/ 	.word	0x00000000


	//----- nvinfo : EIATTR_MIN_STACK_SIZE
	.align		4
.L_3:
        /*0018*/ 	.byte	0x04, 0x12
        /*001a*/ 	.short	(.L_5 - .L_4)
	.align		4
.L_4:
        /*001c*/ 	.word	index@(_Z9mul_naivePKfS0_Pfi)
        /*0020*/ 	.word	0x00000000
.L_5:


//--------------------- .nv.compat                --------------------------
	.section	.nv.compat,"",@"SHT_CUDA_COMPAT_INFO"
	.align	4
        /*0000*/ 	.byte	0x02, 0x09, 0x00, 0x00, 0x02, 0x02, 0x01, 0x00, 0x02, 0x05, 0x05, 0x00, 0x03, 0x07, 0x01, 0x01
        /*0010*/ 	.byte	0x02, 0x03, 0x00, 0x00, 0x02, 0x06, 0x01, 0x00, 0x04, 0x0b, 0x08, 0x00, 0x09, 0x00, 0x00, 0x00
        /*0020*/ 	.byte	0x00, 0x00, 0x00, 0x00


//--------------------- .nv.info._Z9mul_naivePKfS0_Pfi --------------------------
	.section	.nv.info._Z9mul_naivePKfS0_Pfi,"",@"SHT_CUDA_INFO"
	.sectionflags	@""
	.align	4


	//----- nvinfo : EIATTR_CUDA_API_VERSION
	.align		4
        /*0000*/ 	.byte	0x04, 0x37
        /*0002*/ 	.short	(.L_7 - .L_6)
.L_6:
        /*0004*/ 	.word	0x00000082


	//----- nvinfo : EIATTR_KPARAM_INFO
	.align		4
.L_7:
        /*0008*/ 	.byte	0x04, 0x17
        /*000a*/ 	.short	(.L_9 - .L_8)
.L_8:
        /*000c*/ 	.word	0x00000000
        /*0010*/ 	.short	0x0003
        /*0012*/ 	.short	0x0018
        /*0014*/ 	.byte	0x00, 0xf0, 0x11, 0x00


	//----- nvinfo : EIATTR_KPARAM_INFO
	.align		4
.L_9:
        /*0018*/ 	.byte	0x04, 0x17
        /*001a*/ 	.short	(.L_11 - .L_10)
.L_10:
        /*001c*/ 	.word	0x00000000
        /*0020*/ 	.short	0x0002
        /*0022*/ 	.short	0x0010
        /*0024*/ 	.byte	0x00, 0xf5, 0x21, 0x00


	//----- nvinfo : EIATTR_KPARAM_INFO
	.align		4
.L_11:
        /*0028*/ 	.byte	0x04, 0x17
        /*002a*/ 	.short	(.L_13 - .L_12)
.L_12:
        /*002c*/ 	.word	0x00000000
        /*0030*/ 	.short	0x0001
        /*0032*/ 	.short	0x0008
        /*0034*/ 	.byte	0x00, 0xf5, 0x21, 0x00


	//----- nvinfo : EIATTR_KPARAM_INFO
	.align		4
.L_13:
        /*0038*/ 	.byte	0x04, 0x17
        /*003a*/ 	.short	(.L_15 - .L_14)
.L_14:
        /*003c*/ 	.word	0x00000000
        /*0040*/ 	.short	0x0000
        /*0042*/ 	.short	0x0000
        /*0044*/ 	.byte	0x00, 0xf5, 0x21, 0x00


	//----- nvinfo : EIATTR_SPARSE_MMA_MASK
	.align		4
.L_15:
        /*0048*/ 	.byte	0x03, 0x50
        /*004a*/ 	.short	0x0000


	//----- nvinfo : EIATTR_MAXREG_COUNT
	.align		4
        /*004c*/ 	.byte	0x03, 0x1b
        /*004e*/ 	.short	0x00ff


	//----- nvinfo : EIATTR_MERCURY_ISA_VERSION
	.align		4
        /*0050*/ 	.byte	0x03, 0x5f
        /*0052*/ 	.short	0x0101


	//----- nvinfo : EIATTR_VRC_CTA_INIT_COUNT
	.align		4
        /*0054*/ 	.byte	0x02, 0x4a
	.zero		1
	.zero		1


	//----- nvinfo : EIATTR_EXIT_INSTR_OFFSETS
	.align		4
        /*0058*/ 	.byte	0x04, 0x1c
        /*005a*/ 	.short	(.L_17 - .L_16)


	//   ....[0]....
.L_16:
        /*005c*/ 	.word	0x000000c0


	//   ....[1]....
        /*0060*/ 	.word	0x00000a90


	//----- nvinfo : EIATTR_CBANK_PARAM_SIZE
	.align		4
.L_17:
        /*0064*/ 	.byte	0x03, 0x19
        /*0066*/ 	.short	0x001c


	//----- nvinfo : EIATTR_PARAM_CBANK
	.align		4
        /*0068*/ 	.byte	0x04, 0x0a
        /*006a*/ 	.short	(.L_19 - .L_18)
	.align		4
.L_18:
        /*006c*/ 	.word	index@(.nv.constant0._Z9mul_naivePKfS0_Pfi)
        /*0070*/ 	.short	0x0380
        /*0072*/ 	.short	0x001c


	//----- nvinfo : EIATTR_SW_WAR
	.align		4
.L_19:
        /*0074*/ 	.byte	0x04, 0x36
        /*0076*/ 	.short	(.L_21 - .L_20)
.L_20:
        /*0078*/ 	.word	0x00000008
.L_21:


//--------------------- .nv.callgraph             --------------------------
	.section	.nv.callgraph,"",@"SHT_CUDA_CALLGRAPH"
	.align	4
	.sectionentsize	8
	.align		4
        /*0000*/ 	.word	0x00000000
	.align		4
        /*0004*/ 	.word	0xffffffff
	.align		4
        /*0008*/ 	.word	0x00000000
	.align		4
        /*000c*/ 	.word	0xfffffffe
	.align		4
        /*0010*/ 	.word	0x00000000
	.align		4
        /*0014*/ 	.word	0xfffffffd
	.align		4
        /*0018*/ 	.word	0x00000000
	.align		4
        /*001c*/ 	.word	0xfffffffc


//--------------------- .text._Z9mul_naivePKfS0_Pfi --------------------------
	.section	.text._Z9mul_naivePKfS0_Pfi,"ax",@progbits
	.align	128
        .global         _Z9mul_naivePKfS0_Pfi
        .type           _Z9mul_naivePKfS0_Pfi,@function
        .size           _Z9mul_naivePKfS0_Pfi,(.L_x_5 - _Z9mul_naivePKfS0_Pfi)
        .other          _Z9mul_naivePKfS0_Pfi,@"STO_CUDA_ENTRY STV_DEFAULT"
_Z9mul_naivePKfS0_Pfi:
.text._Z9mul_naivePKfS0_Pfi:
[----:B------:R-:W-:Y:S01]  /*0000*/  LDC R1, c[0x0][0x37c] ;  /* 0x0000df00ff017b82 */ /* 0x000fe20000000800 */
[----:B------:R-:W0:Y:S07]  /*0010*/  S2R R0, SR_TID.Y ;  /* 0x0000000000007919 */ /* 0x000e2e0000002200 */
[----:B------:R-:W0:Y:S01]  /*0020*/  S2UR UR4, SR_CTAID.Y ;  /* 0x00000000000479c3 */ /* 0x000e220000002600 */
[----:B------:R-:W1:Y:S01]  /*0030*/  LDCU UR20, c[0x0][0x398] ;  /* 0x00007300ff1477ac */ /* 0x000e620008000800 */
[----:B------:R-:W2:Y:S06]  /*0040*/  S2R R3, SR_TID.X ;  /* 0x0000000000037919 */ /* 0x000eac0000002100 */
[----:B------:R-:W0:Y:S08]  /*0050*/  LDC R13, c[0x0][0x364] ;  /* 0x0000d900ff0d7b82 */ /* 0x000e300000000800 */
[----:B------:R-:W2:Y:S08]  /*0060*/  S2UR UR5, SR_CTAID.X ;  /* 0x00000000000579c3 */ /* 0x000eb00000002500 */
[----:B------:R-:W2:Y:S01]  /*0070*/  LDC R2, c[0x0][0x360] ;  /* 0x0000d800ff027b82 */ /* 0x000ea20000000800 */
[----:B0-----:R-:W-:-:S02]  /*0080*/  IMAD R13, R13, UR4, R0 ;  /* 0x000000040d0d7c24 */ /* 0x001fc4000f8e0200 */
[----:B--2---:R-:W-:-:S05]  /*0090*/  IMAD R0, R2, UR5, R3 ;  /* 0x0000000502007c24 */ /* 0x004fca000f8e0203 */
[----:B------:R-:W-:-:S04]  /*00a0*/  VIMNMX R2, PT, PT, R13, R0, !PT ;  /* 0x000000000d027248 */ /* 0x000fc80007fe0100 */
[----:B-1----:R-:W-:-:S13]  /*00b0*/  ISETP.GE.AND P0, PT, R2, UR20, PT ;  /* 0x0000001402007c0c */ /* 0x002fda000bf06270 */
[----:B------:R-:W-:Y:S05]  /*00c0*/  @P0 EXIT ;  /* 0x000000000000094d */ /* 0x000fea0003800000 */
[----:B------:R-:W-:Y:S01]  /*00d0*/  UISETP.GE.U32.AND UP0, UPT, UR20, 0x8, UPT ;  /* 0x000000081400788c */ /* 0x000fe2000bf06070 */
[----:B------:R-:W-:Y:S02]  /*00e0*/  HFMA2 R12, -RZ, RZ, 0, 0 ;  /* 0x00000000ff0c7431 */ /* 0x000fe400000001ff */
[----:B------:R-:W-:Y:S01]  /*00f0*/  IMAD R13, R13, UR20, RZ ;  /* 0x000000140d0d7c24 */ /* 0x000fe2000f8e02ff */
[----:B------:R-:W-:Y:S01]  /*0100*/  UMOV UR4, URZ ;  /* 0x000000ff00047c82 */ /* 0x000fe20008000000 */
[----:B------:R-:W0:Y:S04]  /*0110*/  LDCU.64 UR18, c[0x0][0x358] ;  /* 0x00006b00ff1277ac */ /* 0x000e280008000a00 */
[----:B------:R-:W-:Y:S05]  /*0120*/  BRA.U !UP0, `(.L_x_0) ;  /* 0x0000000508047547 */ /* 0x000fea000b800000 */
[----:B------:R-:W1:Y:S01]  /*0130*/  LDCU.128 UR24, c[0x0][0x380] ;  /* 0x00007000ff1877ac */ /* 0x000e620008000c00 */
[----:B------:R-:W-:Y:S02]  /*0140*/  MOV R12, RZ ;  /* 0x000000ff000c7202 */ /* 0x000fe40000000f00 */
[----:B------:R-:W-:Y:S01]  /*0150*/  MOV R14, R0 ;  /* 0x00000000000e7202 */ /* 0x000fe20000000f00 */
[----:B------:R-:W-:-:S04]  /*0160*/  ULOP3.LUT UR4, UR20, 0x7ffffff8, URZ, 0xc0, !UPT ;  /* 0x7ffffff814047892 */ /* 0x000fc8000f8ec0ff */
[----:B------:R-:W-:Y:S01]  /*0170*/  UIADD3 UR5, UPT, UPT, -UR4, URZ, URZ ;  /* 0x000000ff04057290 */ /* 0x000fe2000fffe1ff */
[----:B-1----:R-:W-:Y:S01]  /*0180*/  MOV R2, UR24 ;  /* 0x0000001800027c02 */ /* 0x002fe20008000f00 */
[----:B------:R-:W-:Y:S01]  /*0190*/  UIMAD.WIDE UR6, UR20, 0x8, UR26 ;  /* 0x00000008140678a5 */ /* 0x000fe2000f8e021a */
[----:B------:R-:W-:Y:S01]  /*01a0*/  MOV R3, UR25 ;  /* 0x0000001900037c02 */ /* 0x000fe20008000f00 */
[----:B------:R-:W-:Y:S02]  /*01b0*/  UIMAD.WIDE UR8, UR20, 0xc, UR26 ;  /* 0x0000000c140878a5 */ /* 0x000fe4000f8e021a */
[----:B------:R-:W-:Y:S01]  /*01c0*/  UIMAD.WIDE UR10, UR20, 0x10, UR26 ;  /* 0x00000010140a78a5 */ /* 0x000fe2000f8e021a */
[----:B------:R-:W-:Y:S01]  /*01d0*/  IMAD.WIDE.U32 R2, R13, 0x4, R2 ;  /* 0x000000040d027825 */ /* 0x000fe200078e0002 */
[----:B------:R-:W-:Y:S02]  /*01e0*/  UIMAD.WIDE UR12, UR20, 0x14, UR26 ;  /* 0x00000014140c78a5 */ /* 0x000fe4000f8e021a */
[----:B------:R-:W-:Y:S01]  /*01f0*/  UIMAD.WIDE UR14, UR20, 0x18, UR26 ;  /* 0x00000018140e78a5 */ /* 0x000fe2000f8e021a */
[----:B------:R-:W-:Y:S01]  /*0200*/  IADD3 R2, P0, PT, R2, 0x10, RZ ;  /* 0x0000001002027810 */ /* 0x000fe20007f1e0ff */
[----:B------:R-:W-:-:S03]  /*0210*/  UIMAD.WIDE UR16, UR20, 0x1c, UR26 ;  /* 0x0000001c141078a5 */ /* 0x000fc6000f8e021a */
[----:B------:R-:W-:-:S09]  /*0220*/  IADD3.X R3, PT, PT, RZ, R3, RZ, P0, !PT ;  /* 0x00000003ff037210 */ /* 0x000fd200007fe4ff */
.L_x_1:
[----:B------:R-:W-:Y:S01]  /*0230*/  UIMAD.WIDE UR22, UR20, 0x4, UR26 ;  /* 0x00000004141678a5 */ /* 0x000fe2000f8e021a */
[----:B------:R-:W-:Y:S02]  /*0240*/  IMAD.MOV.U32 R23, RZ, RZ, 0x4 ;  /* 0x00000004ff177424 */ /* 0x000fe400078e00ff */
[----:B------:R-:W-:Y:S01]  /*0250*/  HFMA2 R11, -RZ, RZ, 0, 2.384185791015625e-07 ;  /* 0x00000004ff0b7431 */ /* 0x000fe200000001ff */
[----:B------:R-:W-:Y:S01]  /*0260*/  MOV R25, 0x4 ;  /* 0x0000000400197802 */ /* 0x000fe20000000f00 */
[----:B0-----:R-:W2:Y:S01]  /*0270*/  LDG.E R21, desc[UR18][R2.64+-0x10] ;  /* 0xfffff01202157981 */ /* 0x001ea2000c1e1900 */
[C---:B------:R-:W-:Y:S01]  /*0280*/  IMAD.WIDE R22, R14.reuse, R23, UR26 ;  /* 0x0000001a0e167e25 */ /* 0x040fe2000f8e0217 */
[----:B------:R-:W-:Y:S02]  /*0290*/  MOV R8, UR22 ;  /* 0x0000001600087c02 */ /* 0x000fe40008000f00 */
[----:B------:R-:W-:Y:S01]  /*02a0*/  MOV R9, UR23 ;  /* 0x0000001700097c02 */ /* 0x000fe20008000f00 */
[----:B------:R-:W3:Y:S02]  /*02b0*/  LDG.E R19, desc[UR18][R2.64+-0xc] ;  /* 0xfffff41202137981 */ /* 0x000ee4000c1e1900 */
[----:B------:R-:W-:-:S02]  /*02c0*/  IMAD.WIDE R8, R14, 0x4, R8 ;  /* 0x000000040e087825 */ /* 0x000fc400078e0208 */
[----:B------:R-:W2:Y:S01]  /*02d0*/  LDG.E R22, desc[UR18][R22.64] ;  /* 0x0000001216167981 */ /* 0x000ea2000c1e1900 */
[----:B------:R-:W-:Y:S01]  /*02e0*/  MOV R5, 0x4 ;  /* 0x0000000400057802 */ /* 0x000fe20000000f00 */
[C---:B------:R-:W-:Y:S02]  /*02f0*/  IMAD.WIDE R24, R14.reuse, R25, UR6 ;  /* 0x000000060e187e25 */ /* 0x040fe4000f8e0219 */
[----:B------:R0:W3:Y:S02]  /*0300*/  LDG.E R20, desc[UR18][R8.64] ;  /* 0x0000001208147981 */ /* 0x0000e4000c1e1900 */
[----:B------:R-:W-:Y:S02]  /*0310*/  IMAD.WIDE R10, R14, R11, UR8 ;  /* 0x000000080e0a7e25 */ /* 0x000fe4000f8e020b */
[----:B------:R-:W4:Y:S04]  /*0320*/  LDG.E R18, desc[UR18][R24.64] ;  /* 0x0000001218127981 */ /* 0x000f28000c1e1900 */
[----:B------:R-:W4:Y:S01]  /*0330*/  LDG.E R17, desc[UR18][R2.64+-0x8] ;  /* 0xfffff81202117981 */ /* 0x000f22000c1e1900 */
[----:B0-----:R-:W-:-:S02]  /*0340*/  HFMA2 R9, -RZ, RZ, 0, 2.384185791015625e-07 ;  /* 0x00000004ff097431 */ /* 0x001fc400000001ff */
[----:B------:R-:W-:Y:S01]  /*0350*/  IMAD.MOV.U32 R7, RZ, RZ, 0x4 ;  /* 0x00000004ff077424 */ /* 0x000fe200078e00ff */
[----:B------:R0:W5:Y:S01]  /*0360*/  LDG.E R16, desc[UR18][R10.64] ;  /* 0x000000120a107981 */ /* 0x000162000c1e1900 */
[----:B------:R-:W-:-:S03]  /*0370*/  IMAD.WIDE R4, R14, R5, UR10 ;  /* 0x0000000a0e047e25 */ /* 0x000fc6000f8e0205 */
[----:B------:R-:W5:Y:S01]  /*0380*/  LDG.E R15, desc[UR18][R2.64+-0x4] ;  /* 0xfffffc12020f7981 */ /* 0x000f62000c1e1900 */
[C---:B------:R-:W-:Y:S01]  /*0390*/  IMAD.WIDE R6, R14.reuse, R7, UR12 ;  /* 0x0000000c0e067e25 */ /* 0x040fe2000f8e0207 */
[----:B------:R-:W-:Y:S02]  /*03a0*/  MOV R27, 0x4 ;  /* 0x00000004001b7802 */ /* 0x000fe40000000f00 */
[----:B------:R1:W5:Y:S01]  /*03b0*/  LDG.E R4, desc[UR18][R4.64] ;  /* 0x0000001204047981 */ /* 0x000362000c1e1900 */
[----:B------:R-:W-:-:S03]  /*03c0*/  IMAD.WIDE R8, R14, R9, UR14 ;  /* 0x0000000e0e087e25 */ /* 0x000fc6000f8e0209 */
[----:B------:R-:W5:Y:S01]  /*03d0*/  LDG.E R23, desc[UR18][R2.64] ;  /* 0x0000001202177981 */ /* 0x000f62000c1e1900 */
[----:B0-----:R-:W-:-:S03]  /*03e0*/  IMAD.WIDE R10, R14, R27, UR16 ;  /* 0x000000100e0a7e25 */ /* 0x001fc6000f8e021b */
[----:B------:R-:W5:Y:S04]  /*03f0*/  LDG.E R7, desc[UR18][R6.64] ;  /* 0x0000001206077981 */ /* 0x000f68000c1e1900 */
[----:B------:R-:W5:Y:S04]  /*0400*/  LDG.E R24, desc[UR18][R2.64+0x4] ;  /* 0x0000041202187981 */ /* 0x000f68000c1e1900 */
[----:B------:R-:W5:Y:S04]  /*0410*/  LDG.E R8, desc[UR18][R8.64] ;  /* 0x0000001208087981 */ /* 0x000f68000c1e1900 */
[----:B------:R-:W5:Y:S04]  /*0420*/  LDG.E R25, desc[UR18][R2.64+0x8] ;  /* 0x0000081202197981 */ /* 0x000f68000c1e1900 */
[----:B------:R-:W5:Y:S04]  /*0430*/  LDG.E R10, desc[UR18][R10.64] ;  /* 0x000000120a0a7981 */ /* 0x000f68000c1e1900 */
[----:B------:R0:W5:Y:S01]  /*0440*/  LDG.E R27, desc[UR18][R2.64+0xc] ;  /* 0x00000c12021b7981 */ /* 0x000162000c1e1900 */
[----:B------:R-:W-:-:S04]  /*0450*/  UIADD3 UR5, UPT, UPT, UR5, 0x8, URZ ;  /* 0x0000000805057890 */ /* 0x000fc8000fffe0ff */
[----:B------:R-:W-:Y:S01]  /*0460*/  UISETP.NE.AND UP0, UPT, UR5, URZ, UPT ;  /* 0x000000ff0500728c */ /* 0x000fe2000bf05270 */
[----:B-1----:R-:W-:Y:S02]  /*0470*/  MOV R5, UR20 ;  /* 0x0000001400057c02 */ /* 0x002fe40008000f00 */
[----:B0-----:R-:W-:Y:S02]  /*0480*/  IADD3 R2, P0, PT, R2, 0x20, RZ ;  /* 0x0000002002027810 */ /* 0x001fe40007f1e0ff */
[----:B------:R-:W-:Y:S02]  /*0490*/  LEA R14, R5, R14, 0x3 ;  /* 0x0000000e050e7211 */ /* 0x000fe400078e18ff */
[----:B------:R-:W-:Y:S01]  /*04a0*/  IADD3.X R3, PT, PT, RZ, R3, RZ, P0, !PT ;  /* 0x00000003ff037210 */ /* 0x000fe200007fe4ff */
[----:B--2---:R-:W-:-:S04]  /*04b0*/  FFMA R22, R21, R22, R12 ;  /* 0x0000001615167223 */ /* 0x004fc8000000000c */
[----:B---3--:R-:W-:-:S04]  /*04c0*/  FFMA R20, R19, R20, R22 ;  /* 0x0000001413147223 */ /* 0x008fc80000000016 */
[----:B----4-:R-:W-:-:S04]  /*04d0*/  FFMA R18, R17, R18, R20 ;  /* 0x0000001211127223 */ /* 0x010fc80000000014 */
[----:B-----5:R-:W-:-:S04]  /*04e0*/  FFMA R16, R15, R16, R18 ;  /* 0x000000100f107223 */ /* 0x020fc80000000012 */
[----:B------:R-:W-:-:S04]  /*04f0*/  FFMA R23, R23, R4, R16 ;  /* 0x0000000417177223 */ /* 0x000fc80000000010 */
[----:B------:R-:W-:-:S04]  /*0500*/  FFMA R24, R24, R7, R23 ;  /* 0x0000000718187223 */ /* 0x000fc80000000017 */
[----:B------:R-:W-:-:S04]  /*0510*/  FFMA R8, R25, R8, R24 ;  /* 0x0000000819087223 */ /* 0x000fc80000000018 */
[----:B------:R-:W-:Y:S01]  /*0520*/  FFMA R12, R27, R10, R8 ;  /* 0x0000000a1b0c7223 */ /* 0x000fe20000000008 */
[----:B------:R-:W-:Y:S06]  /*0530*/  BRA.U UP0, `(.L_x_1) ;  /* 0xfffffffd003c7547 */ /* 0x000fec000b83ffff */
.L_x_0:
[----:B------:R-:W-:-:S04]  /*0540*/  ULOP3.LUT UR6, UR20, 0x7, URZ, 0xc0, !UPT ;  /* 0x0000000714067892 */ /* 0x000fc8000f8ec0ff */
[----:B------:R-:W-:-:S09]  /*0550*/  UISETP.NE.AND UP0, UPT, UR6, URZ, UPT ;  /* 0x000000ff0600728c */ /* 0x000fd2000bf05270 */
[----:B------:R-:W-:Y:S05]  /*0560*/  BRA.U !UP0, `(.L_x_2) ;  /* 0x0000000508387547 */ /* 0x000fea000b800000 */
[----:B------:R-:W-:Y:S02]  /*0570*/  UISETP.GE.U32.AND UP0, UPT, UR6, 0x4, UPT ;  /* 0x000000040600788c */ /* 0x000fe4000bf06070 */
[----:B------:R-:W-:-:S04]  /*0580*/  ULOP3.LUT UR5, UR20, 0x3, URZ, 0xc0, !UPT ;  /* 0x0000000314057892 */ /* 0x000fc8000f8ec0ff */
[----:B------:R-:W-:-:S03]  /*0590*/  UISETP.NE.AND UP1, UPT, UR5, URZ, UPT ;  /* 0x000000ff0500728c */ /* 0x000fc6000bf25270 */
[----:B------:R-:W-:Y:S08]  /*05a0*/  BRA.U !UP0, `(.L_x_3) ;  /* 0x00000001087c7547 */ /* 0x000ff0000b800000 */
[----:B------:R-:W1:Y:S01]  /*05b0*/  LDC.64 R6, c[0x0][0x388] ;  /* 0x0000e200ff067b82 */ /* 0x000e620000000a00 */
[----:B------:R-:W2:Y:S01]  /*05c0*/  LDCU.64 UR6, c[0x0][0x380] ;  /* 0x00007000ff0677ac */ /* 0x000ea20008000a00 */
[----:B------:R-:W-:Y:S01]  /*05d0*/  IMAD.U32 R9, RZ, RZ, UR4 ;  /* 0x00000004ff097e24 */ /* 0x000fe2000f8e00ff */
[C---:B------:R-:W-:Y:S02]  /*05e0*/  IADD3 R3, PT, PT, R13.reuse, UR4, RZ ;  /* 0x000000040d037c10 */ /* 0x040fe4000fffe0ff */
[----:B------:R-:W-:Y:S01]  /*05f0*/  IADD3 R10, P0, PT, R13, UR4, RZ ;  /* 0x000000040d0a7c10 */ /* 0x000fe2000ff1e0ff */
[----:B------:R-:W-:Y:S01]  /*0600*/  IMAD R9, R9, UR20, R0 ;  /* 0x0000001409097c24 */ /* 0x000fe2000f8e0200 */
[----:B------:R-:W-:Y:S01]  /*0610*/  MOV R11, UR20 ;  /* 0x00000014000b7c02 */ /* 0x000fe20008000f00 */
[----:B------:R-:W3:Y:S01]  /*0620*/  LDC.64 R4, c[0x0][0x380] ;  /* 0x0000e000ff047b82 */ /* 0x000ee20000000a00 */
[----:B------:R-:W-:Y:S01]  /*0630*/  MOV R15, UR20 ;  /* 0x00000014000f7c02 */ /* 0x000fe20008000f00 */
[----:B-1----:R-:W-:Y:S01]  /*0640*/  IMAD.WIDE R6, R9, 0x4, R6 ;  /* 0x0000000409067825 */ /* 0x002fe200078e0206 */
[----:B------:R-:W-:-:S05]  /*0650*/  MOV R9, UR20 ;  /* 0x0000001400097c02 */ /* 0x000fca0008000f00 */
[----:B------:R-:W-:Y:S02]  /*0660*/  IMAD.WIDE R8, R9, 0x4, R6 ;  /* 0x0000000409087825 */ /* 0x000fe400078e0206 */
[----:B0-----:R-:W4:Y:S02]  /*0670*/  LDG.E R6, desc[UR18][R6.64] ;  /* 0x0000001206067981 */ /* 0x001f24000c1e1900 */
[----:B---3--:R-:W-:Y:S01]  /*0680*/  IMAD.WIDE.U32 R4, R3, 0x4, R4 ;  /* 0x0000000403047825 */ /* 0x008fe200078e0004 */
[----:B------:R-:W-:Y:S01]  /*0690*/  IADD3.X R3, PT, PT, RZ, RZ, RZ, P0, !PT ;  /* 0x000000ffff037210 */ /* 0x000fe200007fe4ff */
[----:B------:R-:W3:Y:S01]  /*06a0*/  LDG.E R17, desc[UR18][R8.64] ;  /* 0x0000001208117981 */ /* 0x000ee2000c1e1900 */
[----:B--2---:R-:W-:-:S03]  /*06b0*/  LEA R2, P0, R10, UR6, 0x2 ;  /* 0x000000060a027c11 */ /* 0x004fc6000f8010ff */
[----:B------:R-:W4:Y:S01]  /*06c0*/  LDG.E R5, desc[UR18][R4.64] ;  /* 0x0000001204057981 */ /* 0x000f22000c1e1900 */
[----:B------:R-:W-:Y:S01]  /*06d0*/  LEA.HI.X R3, R10, UR7, R3, 0x2, P0 ;  /* 0x000000070a037c11 */ /* 0x000fe200080f1403 */
[----:B------:R-:W-:-:S04]  /*06e0*/  IMAD.WIDE R10, R11, 0x4, R8 ;  /* 0x000000040b0a7825 */ /* 0x000fc800078e0208 */
[----:B------:R-:W3:Y:S01]  /*06f0*/  LDG.E R16, desc[UR18][R2.64+0x4] ;  /* 0x0000041202107981 */ /* 0x000ee2000c1e1900 */
[----:B------:R-:W-:-:S03]  /*0700*/  IMAD.WIDE R14, R15, 0x4, R10 ;  /* 0x000000040f0e7825 */ /* 0x000fc600078e020a */
[----:B------:R-:W2:Y:S04]  /*0710*/  LDG.E R19, desc[UR18][R10.64] ;  /* 0x000000120a137981 */ /* 0x000ea8000c1e1900 */
[----:B------:R-:W2:Y:S04]  /*0720*/  LDG.E R18, desc[UR18][R2.64+0x8] ;  /* 0x0000081202127981 */ /* 0x000ea8000c1e1900 */
[----:B------:R-:W5:Y:S04]  /*0730*/  LDG.E R20, desc[UR18][R2.64+0xc] ;  /* 0x00000c1202147981 */ /* 0x000f68000c1e1900 */
[----:B------:R-:W5:Y:S01]  /*0740*/  LDG.E R14, desc[UR18][R14.64] ;  /* 0x000000120e0e7981 */ /* 0x000f62000c1e1900 */
[----:B------:R-:W-:Y:S01]  /*0750*/  UIADD3 UR4, UPT, UPT, UR4, 0x4, URZ ;  /* 0x0000000404047890 */ /* 0x000fe2000fffe0ff */
[----:B----4-:R-:W-:-:S04]  /*0760*/  FFMA R5, R5, R6, R12 ;  /* 0x0000000605057223 */ /* 0x010fc8000000000c */
[----:B---3--:R-:W-:-:S04]  /*0770*/  FFMA R5, R16, R17, R5 ;  /* 0x0000001110057223 */ /* 0x008fc80000000005 */
[----:B--2---:R-:W-:-:S04]  /*0780*/  FFMA R5, R18, R19, R5 ;  /* 0x0000001312057223 */ /* 0x004fc80000000005 */
[----:B-----5:R-:W-:-:S07]  /*0790*/  FFMA R12, R20, R14, R5 ;  /* 0x0000000e140c7223 */ /* 0x020fce0000000005 */
.L_x_3:
[----:B------:R-:W-:Y:S05]  /*07a0*/  BRA.U !UP1, `(.L_x_2) ;  /* 0x0000000109a87547 */ /* 0x000fea000b800000 */
[----:B------:R-:W-:Y:S01]  /*07b0*/  UISETP.NE.AND UP0, UPT, UR5, 0x1, UPT ;  /* 0x000000010500788c */ /* 0x000fe2000bf05270 */
[----:B------:R-:W-:Y:S01]  /*07c0*/  MOV R7, UR4 ;  /* 0x0000000400077c02 */ /* 0x000fe20008000f00 */
[----:B------:R-:W-:Y:S02]  /*07d0*/  ULOP3.LUT UR5, UR20, 0x1, URZ, 0xc0, !UPT ;  /* 0x0000000114057892 */ /* 0x000fe4000f8ec0ff */
[----:B------:R-:W-:Y:S02]  /*07e0*/  MOV R15, UR20 ;  /* 0x00000014000f7c02 */ /* 0x000fe40008000f00 */
[----:B------:R-:W-:Y:S01]  /*07f0*/  UISETP.NE.U32.AND UP1, UPT, UR5, 0x1, UPT ;  /* 0x000000010500788c */ /* 0x000fe2000bf25070 */
[----:B------:R-:W-:-:S04]  /*0800*/  PLOP3.LUT P1, PT, PT, PT, UP0, 0x80, 0x8 ;  /* 0x000000000008781c */ /* 0x000fc80003f2f008 */
[----:B------:R-:W1:Y:S01]  /*0810*/  @UP0 LDCU.128 UR8, c[0x0][0x380] ;  /* 0x00007000ff0807ac */ /* 0x000e620008000c00 */
[----:B------:R-:W-:Y:S01]  /*0820*/  PLOP3.LUT P0, PT, PT, PT, UP1, 0x80, 0x8 ;  /* 0x000000000008781c */ /* 0x000fe20003f0f018 */
[----:B------:R-:W2:Y:S04]  /*0830*/  @UP0 LDCU.64 UR6, c[0x0][0x380] ;  /* 0x00007000ff0607ac */ /* 0x000ea80008000a00 */
[----:B------:R-:W3:Y:S03]  /*0840*/  @!UP1 LDCU.128 UR12, c[0x0][0x380] ;  /* 0x00007000ff0c97ac */ /* 0x000ee60008000c00 */
[C---:B------:R-:W-:Y:S02]  /*0850*/  @P1 IADD3 R3, PT, PT, R13.reuse, UR4, RZ ;  /* 0x000000040d031c10 */ /* 0x040fe4000fffe0ff */
[----:B------:R-:W-:Y:S01]  /*0860*/  @P1 IADD3 R6, P2, PT, R13, UR4, RZ ;  /* 0x000000040d061c10 */ /* 0x000fe2000ff5e0ff */
[----:B------:R-:W-:Y:S01]  /*0870*/  @UP0 UIADD3 UR4, UPT, UPT, UR4, 0x2, URZ ;  /* 0x0000000204040890 */ /* 0x000fe2000fffe0ff */
[----:B-1----:R-:W-:Y:S01]  /*0880*/  MOV R11, UR9 ;  /* 0x00000009000b7c02 */ /* 0x002fe20008000f00 */
[----:B------:R-:W-:Y:S01]  /*0890*/  IMAD.U32 R10, RZ, RZ, UR8 ;  /* 0x00000008ff0a7e24 */ /* 0x000fe2000f8e00ff */
[----:B------:R-:W-:-:S02]  /*08a0*/  MOV R4, UR10 ;  /* 0x0000000a00047c02 */ /* 0x000fc40008000f00 */
[----:B------:R-:W-:Y:S01]  /*08b0*/  MOV R5, UR11 ;  /* 0x0000000b00057c02 */ /* 0x000fe20008000f00 */
[----:B------:R-:W-:-:S04]  /*08c0*/  @P1 IMAD.WIDE.U32 R10, R3, 0x4, R10 ;  /* 0x00000004030a1825 */ /* 0x000fc800078e000a */
[----:B------:R-:W-:Y:S01]  /*08d0*/  @P1 IMAD R3, R7, UR20, R0 ;  /* 0x0000001407031c24 */ /* 0x000fe2000f8e0200 */
[----:B------:R-:W-:Y:S01]  /*08e0*/  @P1 IADD3.X R7, PT, PT, RZ, RZ, RZ, P2, !PT ;  /* 0x000000ffff071210 */ /* 0x000fe200017fe4ff */
[----:B------:R-:W-:Y:S01]  /*08f0*/  IMAD.U32 R19, RZ, RZ, UR4 ;  /* 0x00000004ff137e24 */ /* 0x000fe2000f8e00ff */
[C---:B--2---:R-:W-:Y:S01]  /*0900*/  @P1 LEA R2, P2, R6.reuse, UR6, 0x2 ;  /* 0x0000000606021c11 */ /* 0x044fe2000f8410ff */
[----:B------:R-:W-:Y:S01]  /*0910*/  @P1 IMAD.WIDE R4, R3, 0x4, R4 ;  /* 0x0000000403041825 */ /* 0x000fe200078e0204 */
[----:B------:R-:W-:Y:S01]  /*0920*/  @!P0 IADD3 R17, PT, PT, R13, UR4, RZ ;  /* 0x000000040d118c10 */ /* 0x000fe2000fffe0ff */
[----:B0-----:R-:W2:Y:S01]  /*0930*/  @P1 LDG.E R11, desc[UR18][R10.64] ;  /* 0x000000120a0b1981 */ /* 0x001ea2000c1e1900 */
[----:B------:R-:W-:Y:S01]  /*0940*/  @P1 LEA.HI.X R3, R6, UR7, R7, 0x2, P2 ;  /* 0x0000000706031c11 */ /* 0x000fe200090f1407 */
[----:B------:R-:W-:Y:S01]  /*0950*/  @!P0 IMAD R19, R19, UR20, R0 ;  /* 0x0000001413138c24 */ /* 0x000fe2000f8e0200 */
[----:B---3--:R-:W-:Y:S01]  /*0960*/  MOV R6, UR12 ;  /* 0x0000000c00067c02 */ /* 0x008fe20008000f00 */
[----:B------:R-:W-:Y:S01]  /*0970*/  @P1 IMAD.WIDE R14, R15, 0x4, R4 ;  /* 0x000000040f0e1825 */ /* 0x000fe200078e0204 */
[----:B------:R-:W-:Y:S01]  /*0980*/  MOV R7, UR13 ;  /* 0x0000000d00077c02 */ /* 0x000fe20008000f00 */
[----:B------:R-:W2:Y:S01]  /*0990*/  @P1 LDG.E R4, desc[UR18][R4.64] ;  /* 0x0000001204041981 */ /* 0x000ea2000c1e1900 */
[----:B------:R-:W-:-:S02]  /*09a0*/  MOV R8, UR14 ;  /* 0x0000000e00087c02 */ /* 0x000fc40008000f00 */
[----:B------:R-:W-:Y:S01]  /*09b0*/  MOV R9, UR15 ;  /* 0x0000000f00097c02 */ /* 0x000fe20008000f00 */
[----:B------:R-:W-:Y:S01]  /*09c0*/  @!P0 IMAD.WIDE.U32 R6, R17, 0x4, R6 ;  /* 0x0000000411068825 */ /* 0x000fe200078e0006 */
[----:B------:R-:W3:Y:S03]  /*09d0*/  @P1 LDG.E R14, desc[UR18][R14.64] ;  /* 0x000000120e0e1981 */ /* 0x000ee6000c1e1900 */
[----:B------:R-:W-:Y:S01]  /*09e0*/  @!P0 IMAD.WIDE R8, R19, 0x4, R8 ;  /* 0x0000000413088825 */ /* 0x000fe200078e0208 */
[----:B------:R-:W3:Y:S04]  /*09f0*/  @P1 LDG.E R2, desc[UR18][R2.64+0x4] ;  /* 0x0000041202021981 */ /* 0x000ee8000c1e1900 */
[----:B------:R-:W4:Y:S04]  /*0a00*/  @!P0 LDG.E R7, desc[UR18][R6.64] ;  /* 0x0000001206078981 */ /* 0x000f28000c1e1900 */
[----:B------:R-:W4:Y:S01]  /*0a10*/  @!P0 LDG.E R8, desc[UR18][R8.64] ;  /* 0x0000001208088981 */ /* 0x000f22000c1e1900 */
[----:B--2---:R-:W-:-:S04]  /*0a20*/  @P1 FFMA R11, R11, R4, R12 ;  /* 0x000000040b0b1223 */ /* 0x004fc8000000000c */
[----:B---3--:R-:W-:-:S04]  /*0a30*/  @P1 FFMA R12, R2, R14, R11 ;  /* 0x0000000e020c1223 */ /* 0x008fc8000000000b */
[----:B----4-:R-:W-:-:S07]  /*0a40*/  @!P0 FFMA R12, R7, R8, R12 ;  /* 0x00000008070c8223 */ /* 0x010fce000000000c */
.L_x_2:
[----:B------:R-:W1:Y:S01]  /*0a50*/  LDC.64 R2, c[0x0][0x390] ;  /* 0x0000e400ff027b82 */ /* 0x000e620000000a00 */
[----:B------:R-:W-:-:S05]  /*0a60*/  IADD3 R13, PT, PT, R0, R13, RZ ;  /* 0x0000000d000d7210 */ /* 0x000fca0007ffe0ff */
[----:B-1----:R-:W-:-:S05]  /*0a70*/  IMAD.WIDE R2, R13, 0x4, R2 ;  /* 0x000000040d027825 */ /* 0x002fca00078e0202 */
[----:B0-----:R-:W-:Y:S01]  /*0a80*/  STG.E desc[UR18][R2.64], R12 ;  /* 0x0000000c02007986 */ /* 0x001fe2000c101912 */
[----:B------:R-:W-:Y:S05]  /*0a90*/  EXIT ;  /* 0x000000000000794d */ /* 0x000fea0003800000 */
.L_x_4:
[----:B------:R-:W-:-:S00]  /*0aa0*/  BRA `(.L_x_4) ;  /* 0xfffffffc00fc7947 */ /* 0x000fc0000383ffff */
[----:B------:R-:W-:-:S00]  /*0ab0*/  NOP ;  /* 0x0000000000007918 */ /* 0x000fc00000000000 */
        /* <DEDUP_REMOVED lines=12> */
.L_x_5:


//--------------------- .nv.shared.reserved.0     --------------------------
	.section	.nv.shared.reserved.0,"aw",@nobits
	.weak		__nv_reservedSMEM_offset_0_alias
	.size		__nv_reservedSMEM_offset_0_alias, 0, 64
	.other		__nv_reservedSMEM_offset_0_alias,@"STO_CUDA_RESERVED_SHARED STV_DEFAULT"
__nv_reservedSMEM_offset_0_alias:
	.zero		0
	.zero		64


//--------------------- .nv.constant0._Z9mul_naivePKfS0_Pfi --------------------------
	.section	.nv.constant0._Z9mul_naivePKfS0_Pfi,"a",@progbits
	.sectionflags	@""
	.align	4
.nv.constant0._Z9mul_naivePKfS0_Pfi:
	.zero		924


//--------------------- SYMBOLS --------------------------

	.type		.nv.reservedSmem.offset0,@object
	.size		.nv.reservedSmem.offset0,0x4
